//
// Generated by NVIDIA NVVM Compiler
//
// Compiler Build ID: CL-36424714
// Cuda compilation tools, release 13.0, V13.0.88
// Based on NVVM 20.0.0
//

.version 9.0
.target sm_100
.address_size 64

	// .globl	_Z5map2dPKfPfi

.visible .entry _Z5map2dPKfPfi(
	.param .u64 .ptr .align 1 _Z5map2dPKfPfi_param_0,
	.param .u64 .ptr .align 1 _Z5map2dPKfPfi_param_1,
	.param .u32 _Z5map2dPKfPfi_param_2
)
{
	.reg .pred 	%p<2>;
	.reg .b32 	%r<14>;
	.reg .b32 	%f<3>;
	.reg .b64 	%rd<8>;

	ld.param.u64 	%rd1, [_Z5map2dPKfPfi_param_0];
	ld.param.u64 	%rd2, [_Z5map2dPKfPfi_param_1];
	ld.param.u32 	%r4, [_Z5map2dPKfPfi_param_2];
	mov.u32 	%r5, %ctaid.x;
	mov.u32 	%r6, %ntid.x;
	mov.u32 	%r7, %tid.x;
	mad.lo.s32 	%r1, %r5, %r6, %r7;
	mov.u32 	%r8, %ctaid.y;
	mov.u32 	%r9, %ntid.y;
	mov.u32 	%r10, %tid.y;
	mad.lo.s32 	%r11, %r8, %r9, %r10;
	max.s32 	%r12, %r1, %r11;
	setp.ge.s32 	%p1, %r12, %r4;
	@%p1 bra 	$L__BB0_2;
	cvta.to.global.u64 	%rd3, %rd1;
	cvta.to.global.u64 	%rd4, %rd2;
	mad.lo.s32 	%r13, %r4, %r1, %r11;
	mul.wide.s32 	%rd5, %r13, 4;
	add.s64 	%rd6, %rd3, %rd5;
	ld.global.f32 	%f1, [%rd6];
	add.f32 	%f2, %f1, 0f41200000;
	add.s64 	%rd7, %rd4, %rd5;
	st.global.f32 	[%rd7], %f2;
$L__BB0_2:
	ret;

}


// ===== COMPILED SASS (sm_100) =====

	.target	sm_100

	.elftype	@"ET_EXEC"


//--------------------- .note.nv.tkinfo           --------------------------
	.section	.note.nv.tkinfo,"",@"SHT_NOTE"
	.sectionflags	@"SHF_NOTE_NV_TKINFO"
	.tkinfo
        /*0018*/ 	.word	0x00000002
        /*0030*/ 	.string	""
        /*0030*/ 	.string	"ptxas"
        /*0030*/ 	.string	"Cuda compilation tools, release 13.0, V13.0.88"
        /*0030*/ 	.string	"Build cuda_13.0.r13.0/compiler.36424714_0"
        /*0030*/ 	.string	"-arch sm_100 -m 64 "



//--------------------- .note.nv.cuinfo           --------------------------
	.section	.note.nv.cuinfo,"",@"SHT_NOTE"
	.sectionflags	@"SHF_NOTE_NV_CUINFO"
        /*0018*/ 	.short	0x0002
        /*001a*/ 	.short	0x0064
        /*001c*/ 	.short	0x0082
	.zero		2


//--------------------- .nv.info                  --------------------------
	.section	.nv.info,"",@"SHT_CUDA_INFO"
	.align	4


	//----- nvinfo : EIATTR_REGCOUNT
	.align		4
        /*0000*/ 	.byte	0x04, 0x2f
        /*0002*/ 	.short	(.L_1 - .L_0)
	.align		4
.L_0:
        /*0004*/ 	.word	index@(_Z5map2dPKfPfi)
        /*0008*/ 	.word	0x0000000a


	//----- nvinfo : EIATTR_FRAME_SIZE
	.align		4
.L_1:
        /*000c*/ 	.byte	0x04, 0x11
        /*000e*/ 	.short	(.L_3 - .L_2)
	.align		4
.L_2:
        /*0010*/ 	.word	index@(_Z5map2dPKfPfi)
        /*0014*/ 	.word	0x00000000


	//----- nvinfo : EIATTR_MIN_STACK_SIZE
	.align		4
.L_3:
        /*0018*/ 	.byte	0x04, 0x12
        /*001a*/ 	.short	(.L_5 - .L_4)
	.align		4
.L_4:
        /*001c*/ 	.word	index@(_Z5map2dPKfPfi)
        /*0020*/ 	.word	0x00000000
.L_5:


//--------------------- .nv.compat                --------------------------
	.section	.nv.compat,"",@"SHT_CUDA_COMPAT_INFO"
	.align	4
        /*0000*/ 	.byte	0x02, 0x09, 0x00, 0x00, 0x02, 0x02, 0x01, 0x00, 0x02, 0x05, 0x05, 0x00, 0x03, 0x07, 0x01, 0x01
        /*0010*/ 	.byte	0x02, 0x03, 0x00, 0x00, 0x02, 0x06, 0x01, 0x00, 0x04, 0x0b, 0x08, 0x00, 0x09, 0x00, 0x00, 0x00
        /*0020*/ 	.byte	0x00, 0x00, 0x00, 0x00


//--------------------- .nv.info._Z5map2dPKfPfi   --------------------------
	.section	.nv.info._Z5map2dPKfPfi,"",@"SHT_CUDA_INFO"
	.sectionflags	@""
	.align	4


	//----- nvinfo : EIATTR_CUDA_API_VERSION
	.align		4
        /*0000*/ 	.byte	0x04, 0x37
        /*0002*/ 	.short	(.L_7 - .L_6)
.L_6:
        /*0004*/ 	.word	0x00000082


	//----- nvinfo : EIATTR_KPARAM_INFO
	.align		4
.L_7:
        /*0008*/ 	.byte	0x04, 0x17
        /*000a*/ 	.short	(.L_9 - .L_8)
.L_8:
        /*000c*/ 	.word	0x00000000
        /*0010*/ 	.short	0x0002
        /*0012*/ 	.short	0x0010
        /*0014*/ 	.byte	0x00, 0xf0, 0x11, 0x00


	//----- nvinfo : EIATTR_KPARAM_INFO
	.align		4
.L_9:
        /*0018*/ 	.byte	0x04, 0x17
        /*001a*/ 	.short	(.L_11 - .L_10)
.L_10:
        /*001c*/ 	.word	0x00000000
        /*0020*/ 	.short	0x0001
        /*0022*/ 	.short	0x0008
        /*0024*/ 	.byte	0x00, 0xf5, 0x21, 0x00


	//----- nvinfo : EIATTR_KPARAM_INFO
	.align		4
.L_11:
        /*0028*/ 	.byte	0x04, 0x17
        /*002a*/ 	.short	(.L_13 - .L_12)
.L_12:
        /*002c*/ 	.word	0x00000000
        /*0030*/ 	.short	0x0000
        /*0032*/ 	.short	0x0000
        /*0034*/ 	.byte	0x00, 0xf5, 0x21, 0x00


	//----- nvinfo : EIATTR_SPARSE_MMA_MASK
	.align		4
.L_13:
        /*0038*/ 	.byte	0x03, 0x50
        /*003a*/ 	.short	0x0000


	//----- nvinfo : EIATTR_MAXREG_COUNT
	.align		4
        /*003c*/ 	.byte	0x03, 0x1b
        /*003e*/ 	.short	0x00ff


	//----- nvinfo : EIATTR_MERCURY_ISA_VERSION
	.align		4
        /*0040*/ 	.byte	0x03, 0x5f
        /*0042*/ 	.short	0x0101


	//----- nvinfo : EIATTR_VRC_CTA_INIT_COUNT
	.align		4
        /*0044*/ 	.byte	0x02, 0x4a
	.zero		1
	.zero		1


	//----- nvinfo : EIATTR_EXIT_INSTR_OFFSETS
	.align		4
        /*0048*/ 	.byte	0x04, 0x1c
        /*004a*/ 	.short	(.L_15 - .L_14)


	//   ....[0]....
.L_14:
        /*004c*/ 	.word	0x000000c0


	//   ....[1]....
        /*0050*/ 	.word	0x00000160


	//----- nvinfo : EIATTR_CBANK_PARAM_SIZE
	.align		4
.L_15:
        /*0054*/ 	.byte	0x03, 0x19
        /*0056*/ 	.short	0x0014


	//----- nvinfo : EIATTR_PARAM_CBANK
	.align		4
        /*0058*/ 	.byte	0x04, 0x0a
        /*005a*/ 	.short	(.L_17 - .L_16)
	.align		4
.L_16:
        /*005c*/ 	.word	index@(.nv.constant0._Z5map2dPKfPfi)
        /*0060*/ 	.short	0x0380
        /*0062*/ 	.short	0x0014


	//----- nvinfo : EIATTR_SW_WAR
	.align		4
.L_17:
        /*0064*/ 	.byte	0x04, 0x36
        /*0066*/ 	.short	(.L_19 - .L_18)
.L_18:
        /*0068*/ 	.word	0x00000008
.L_19:


//--------------------- .nv.callgraph             --------------------------
	.section	.nv.callgraph,"",@"SHT_CUDA_CALLGRAPH"
	.align	4
	.sectionentsize	8
	.align		4
        /*0000*/ 	.word	0x00000000
	.align		4
        /*0004*/ 	.word	0xffffffff
	.align		4
        /*0008*/ 	.word	0x00000000
	.align		4
        /*000c*/ 	.word	0xfffffffe
	.align		4
        /*0010*/ 	.word	0x00000000
	.align		4
        /*0014*/ 	.word	0xfffffffd
	.align		4
        /*0018*/ 	.word	0x00000000
	.align		4
        /*001c*/ 	.word	0xfffffffc


//--------------------- .text._Z5map2dPKfPfi      --------------------------
	.section	.text._Z5map2dPKfPfi,"ax",@progbits
	.align	128
        .global         _Z5map2dPKfPfi
        .type           _Z5map2dPKfPfi,@function
        .size           _Z5map2dPKfPfi,(.L_x_1 - _Z5map2dPKfPfi)
        .other          _Z5map2dPKfPfi,@"STO_CUDA_ENTRY STV_DEFAULT"
_Z5map2dPKfPfi:
.text._Z5map2dPKfPfi:
[----:B------:R-:W-:Y:S01]  /*0000*/  LDC R1, c[0x0][0x37c] ;  /* 0x0000df00ff017b82 */ /* 0x000fe20000000800 */
[----:B------:R-:W0:Y:S07]  /*0010*/  S2R R3, SR_TID.X ;  /* 0x0000000000037919 */ /* 0x000e2e0000002100 */
[----:B------:R-:W0:Y:S01]  /*0020*/  LDC R0, c[0x0][0x360] ;  /* 0x0000d800ff007b82 */ /* 0x000e220000000800 */
[----:B------:R-:W1:Y:S01]  /*0030*/  LDCU UR6, c[0x0][0x390] ;  /* 0x00007200ff0677ac */ /* 0x000e620008000800 */
[----:B------:R-:W2:Y:S06]  /*0040*/  S2R R2, SR_TID.Y ;  /* 0x0000000000027919 */ /* 0x000eac0000002200 */
[----:B------:R-:W0:Y:S08]  /*0050*/  S2UR UR4, SR_CTAID.X ;  /* 0x00000000000479c3 */ /* 0x000e300000002500 */
[----:B------:R-:W2:Y:S08]  /*0060*/  S2UR UR5, SR_CTAID.Y ;  /* 0x00000000000579c3 */ /* 0x000eb00000002600 */
[----:B------:R-:W2:Y:S01]  /*0070*/  LDC R5, c[0x0][0x364] ;  /* 0x0000d900ff057b82 */ /* 0x000ea20000000800 */
[----:B0-----:R-:W-:-:S02]  /*0080*/  IMAD R0, R0, UR4, R3 ;  /* 0x0000000400007c24 */ /* 0x001fc4000f8e0203 */
[----:B--2---:R-:W-:-:S05]  /*0090*/  IMAD R5, R5, UR5, R2 ;  /* 0x0000000505057c24 */ /* 0x004fca000f8e0202 */
[----:B------:R-:W-:-:S04]  /*00a0*/  VIMNMX R2, PT, PT, R0, R5, !PT ;  /* 0x0000000500027248 */ /* 0x000fc80007fe0100 */
[----:B-1----:R-:W-:-:S13]  /*00b0*/  ISETP.GE.AND P0, PT, R2, UR6, PT ;  /* 0x0000000602007c0c */ /* 0x002fda000bf06270 */
[----:B------:R-:W-:Y:S05]  /*00c0*/  @P0 EXIT ;  /* 0x000000000000094d */ /* 0x000fea0003800000 */
[----:B------:R-:W0:Y:S01]  /*00d0*/  LDC.64 R2, c[0x0][0x380] ;  /* 0x0000e000ff027b82 */ /* 0x000e220000000a00 */
[----:B------:R-:W1:Y:S01]  /*00e0*/  LDCU.64 UR4, c[0x0][0x358] ;  /* 0x00006b00ff0477ac */ /* 0x000e620008000a00 */
[----:B------:R-:W-:-:S06]  /*00f0*/  IMAD R7, R0, UR6, R5 ;  /* 0x0000000600077c24 */ /* 0x000fcc000f8e0205 */
[----:B------:R-:W2:Y:S01]  /*0100*/  LDC.64 R4, c[0x0][0x388] ;  /* 0x0000e200ff047b82 */ /* 0x000ea20000000a00 */
[----:B0-----:R-:W-:-:S06]  /*0110*/  IMAD.WIDE R2, R7, 0x4, R2 ;  /* 0x0000000407027825 */ /* 0x001fcc00078e0202 */
[----:B-1----:R-:W3:Y:S01]  /*0120*/  LDG.E R2, desc[UR4][R2.64] ;  /* 0x0000000402027981 */ /* 0x002ee2000c1e1900 */
[----:B--2---:R-:W-:-:S04]  /*0130*/  IMAD.WIDE R4, R7, 0x4, R4 ;  /* 0x0000000407047825 */ /* 0x004fc800078e0204 */
[----:B---3--:R-:W-:-:S05]  /*0140*/  FADD R7, R2, 10 ;  /* 0x4120000002077421 */ /* 0x008fca0000000000 */
[----:B------:R-:W-:Y:S01]  /*0150*/  STG.E desc[UR4][R4.64], R7 ;  /* 0x0000000704007986 */ /* 0x000fe2000c101904 */
[----:B------:R-:W-:Y:S05]  /*0160*/  EXIT ;  /* 0x000000000000794d */ /* 0x000fea0003800000 */
.L_x_0:
[----:B------:R-:W-:-:S00]  /*0170*/  BRA `(.L_x_0) ;  /* 0xfffffffc00fc7947 */ /* 0x000fc0000383ffff */
[----:B------:R-:W-:-:S00]  /*0180*/  NOP ;  /* 0x0000000000007918 */ /* 0x000fc00000000000 */
[----:B------:R-:W-:-:S00]  /*0190*/  NOP ;  /* 0x0000000000007918 */ /* 0x000fc00000000000 */
[----:B------:R-:W-:-:S00]  /*01a0*/  NOP ;  /* 0x0000000000007918 */ /* 0x000fc00000000000 */
[----:B------:R-:W-:-:S00]  /*01b0*/  NOP ;  /* 0x0000000000007918 */ /* 0x000fc00000000000 */
[----:B------:R-:W-:-:S00]  /*01c0*/  NOP ;  /* 0x0000000000007918 */ /* 0x000fc00000000000 */
[----:B------:R-:W-:-:S00]  /*01d0*/  NOP ;  /* 0x0000000000007918 */ /* 0x000fc00000000000 */
[----:B------:R-:W-:-:S00]  /*01e0*/  NOP ;  /* 0x0000000000007918 */ /* 0x000fc00000000000 */
[----:B------:R-:W-:-:S00]  /*01f0*/  NOP ;  /* 0x0000000000007918 */ /* 0x000fc00000000000 */
.L_x_1:


//--------------------- .nv.shared.reserved.0     --------------------------
	.section	.nv.shared.reserved.0,"aw",@nobits
	.weak		__nv_reservedSMEM_offset_0_alias
	.size		__nv_reservedSMEM_offset_0_alias, 0, 64
	.other		__nv_reservedSMEM_offset_0_alias,@"STO_CUDA_RESERVED_SHARED STV_DEFAULT"
__nv_reservedSMEM_offset_0_alias:
	.zero		0
	.zero		64


//--------------------- .nv.constant0._Z5map2dPKfPfi --------------------------
	.section	.nv.constant0._Z5map2dPKfPfi,"a",@progbits
	.sectionflags	@""
	.align	4
.nv.constant0._Z5map2dPKfPfi:
	.zero		916


//--------------------- SYMBOLS --------------------------

	.type		.nv.reservedSmem.offset0,@object
	.size		.nv.reservedSmem.offset0,0x4
